//
// Generated by NVIDIA NVVM Compiler
//
// Compiler Build ID: CL-36424714
// Cuda compilation tools, release 13.0, V13.0.88
// Based on NVVM 20.0.0
//

.version 9.0
.target sm_100
.address_size 64

	// .globl	default_function_kernel

.visible .entry default_function_kernel(
	.param .u64 .ptr .align 1 default_function_kernel_param_0,
	.param .u64 .ptr .align 1 default_function_kernel_param_1
)
{
	.reg .pred 	%p<4>;
	.reg .b32 	%r<13>;
	.reg .b32 	%f<72>;
	.reg .b64 	%rd<13>;

	ld.param.u64 	%rd7, [default_function_kernel_param_0];
	ld.param.u64 	%rd6, [default_function_kernel_param_1];
	cvta.to.global.u64 	%rd8, %rd7;
	add.s64 	%rd1, %rd8, 64;
	mov.b32 	%r10, 0;
	mov.f32 	%f71, 0fFF7FFFFD;
$L__BB0_1:
	mul.wide.u32 	%rd9, %r10, 6400;
	add.s64 	%rd2, %rd1, %rd9;
	mov.b32 	%r11, 0;
$L__BB0_2:
	mul.wide.u32 	%rd10, %r11, 1280;
	add.s64 	%rd12, %rd2, %rd10;
	mov.b32 	%r12, 0;
$L__BB0_3:
	ld.global.nc.f32 	%f6, [%rd12+-64];
	max.f32 	%f7, %f71, %f6;
	ld.global.nc.f32 	%f8, [%rd12+-60];
	max.f32 	%f9, %f7, %f8;
	ld.global.nc.f32 	%f10, [%rd12+-56];
	max.f32 	%f11, %f9, %f10;
	ld.global.nc.f32 	%f12, [%rd12+-52];
	max.f32 	%f13, %f11, %f12;
	ld.global.nc.f32 	%f14, [%rd12+-48];
	max.f32 	%f15, %f13, %f14;
	ld.global.nc.f32 	%f16, [%rd12+-44];
	max.f32 	%f17, %f15, %f16;
	ld.global.nc.f32 	%f18, [%rd12+-40];
	max.f32 	%f19, %f17, %f18;
	ld.global.nc.f32 	%f20, [%rd12+-36];
	max.f32 	%f21, %f19, %f20;
	ld.global.nc.f32 	%f22, [%rd12+-32];
	max.f32 	%f23, %f21, %f22;
	ld.global.nc.f32 	%f24, [%rd12+-28];
	max.f32 	%f25, %f23, %f24;
	ld.global.nc.f32 	%f26, [%rd12+-24];
	max.f32 	%f27, %f25, %f26;
	ld.global.nc.f32 	%f28, [%rd12+-20];
	max.f32 	%f29, %f27, %f28;
	ld.global.nc.f32 	%f30, [%rd12+-16];
	max.f32 	%f31, %f29, %f30;
	ld.global.nc.f32 	%f32, [%rd12+-12];
	max.f32 	%f33, %f31, %f32;
	ld.global.nc.f32 	%f34, [%rd12+-8];
	max.f32 	%f35, %f33, %f34;
	ld.global.nc.f32 	%f36, [%rd12+-4];
	max.f32 	%f37, %f35, %f36;
	ld.global.nc.f32 	%f38, [%rd12];
	max.f32 	%f39, %f37, %f38;
	ld.global.nc.f32 	%f40, [%rd12+4];
	max.f32 	%f41, %f39, %f40;
	ld.global.nc.f32 	%f42, [%rd12+8];
	max.f32 	%f43, %f41, %f42;
	ld.global.nc.f32 	%f44, [%rd12+12];
	max.f32 	%f45, %f43, %f44;
	ld.global.nc.f32 	%f46, [%rd12+16];
	max.f32 	%f47, %f45, %f46;
	ld.global.nc.f32 	%f48, [%rd12+20];
	max.f32 	%f49, %f47, %f48;
	ld.global.nc.f32 	%f50, [%rd12+24];
	max.f32 	%f51, %f49, %f50;
	ld.global.nc.f32 	%f52, [%rd12+28];
	max.f32 	%f53, %f51, %f52;
	ld.global.nc.f32 	%f54, [%rd12+32];
	max.f32 	%f55, %f53, %f54;
	ld.global.nc.f32 	%f56, [%rd12+36];
	max.f32 	%f57, %f55, %f56;
	ld.global.nc.f32 	%f58, [%rd12+40];
	max.f32 	%f59, %f57, %f58;
	ld.global.nc.f32 	%f60, [%rd12+44];
	max.f32 	%f61, %f59, %f60;
	ld.global.nc.f32 	%f62, [%rd12+48];
	max.f32 	%f63, %f61, %f62;
	ld.global.nc.f32 	%f64, [%rd12+52];
	max.f32 	%f65, %f63, %f64;
	ld.global.nc.f32 	%f66, [%rd12+56];
	max.f32 	%f67, %f65, %f66;
	ld.global.nc.f32 	%f68, [%rd12+60];
	max.f32 	%f71, %f67, %f68;
	add.s32 	%r12, %r12, 2;
	add.s64 	%rd12, %rd12, 128;
	setp.ne.s32 	%p1, %r12, 20;
	@%p1 bra 	$L__BB0_3;
	add.s32 	%r11, %r11, 1;
	setp.ne.s32 	%p2, %r11, 5;
	@%p2 bra 	$L__BB0_2;
	add.s32 	%r10, %r10, 1;
	setp.ne.s32 	%p3, %r10, 5;
	@%p3 bra 	$L__BB0_1;
	cvta.to.global.u64 	%rd11, %rd6;
	st.global.f32 	[%rd11], %f71;
	ret;

}


// ===== COMPILED SASS (sm_100) =====

	.target	sm_100

	.elftype	@"ET_EXEC"


//--------------------- .note.nv.tkinfo           --------------------------
	.section	.note.nv.tkinfo,"",@"SHT_NOTE"
	.sectionflags	@"SHF_NOTE_NV_TKINFO"
	.tkinfo
        /*0018*/ 	.word	0x00000002
        /*0030*/ 	.string	""
        /*0030*/ 	.string	"ptxas"
        /*0030*/ 	.string	"Cuda compilation tools, release 13.0, V13.0.88"
        /*0030*/ 	.string	"Build cuda_13.0.r13.0/compiler.36424714_0"
        /*0030*/ 	.string	"-arch sm_100 -m 64 "



//--------------------- .note.nv.cuinfo           --------------------------
	.section	.note.nv.cuinfo,"",@"SHT_NOTE"
	.sectionflags	@"SHF_NOTE_NV_CUINFO"
        /*0018*/ 	.short	0x0002
        /*001a*/ 	.short	0x0064
        /*001c*/ 	.short	0x0082
	.zero		2


//--------------------- .nv.info                  --------------------------
	.section	.nv.info,"",@"SHT_CUDA_INFO"
	.align	4


	//----- nvinfo : EIATTR_REGCOUNT
	.align		4
        /*0000*/ 	.byte	0x04, 0x2f
        /*0002*/ 	.short	(.L_1 - .L_0)
	.align		4
.L_0:
        /*0004*/ 	.word	index@(default_function_kernel)
        /*0008*/ 	.word	0x0000001d


	//----- nvinfo : EIATTR_FRAME_SIZE
	.align		4
.L_1:
        /*000c*/ 	.byte	0x04, 0x11
        /*000e*/ 	.short	(.L_3 - .L_2)
	.align		4
.L_2:
        /*0010*/ 	.word	index@(default_function_kernel)
        /*0014*/ 	.word	0x00000000


	//----- nvinfo : EIATTR_MIN_STACK_SIZE
	.align		4
.L_3:
        /*0018*/ 	.byte	0x04, 0x12
        /*001a*/ 	.short	(.L_5 - .L_4)
	.align		4
.L_4:
        /*001c*/ 	.word	index@(default_function_kernel)
        /*0020*/ 	.word	0x00000000
.L_5:


//--------------------- .nv.compat                --------------------------
	.section	.nv.compat,"",@"SHT_CUDA_COMPAT_INFO"
	.align	4
        /*0000*/ 	.byte	0x02, 0x09, 0x00, 0x00, 0x02, 0x02, 0x01, 0x00, 0x02, 0x05, 0x05, 0x00, 0x03, 0x07, 0x01, 0x01
        /*0010*/ 	.byte	0x02, 0x03, 0x00, 0x00, 0x02, 0x06, 0x01, 0x00, 0x04, 0x0b, 0x08, 0x00, 0x09, 0x00, 0x00, 0x00
        /*0020*/ 	.byte	0x00, 0x00, 0x00, 0x00


//--------------------- .nv.info.default_function_kernel --------------------------
	.section	.nv.info.default_function_kernel,"",@"SHT_CUDA_INFO"
	.sectionflags	@""
	.align	4


	//----- nvinfo : EIATTR_CUDA_API_VERSION
	.align		4
        /*0000*/ 	.byte	0x04, 0x37
        /*0002*/ 	.short	(.L_7 - .L_6)
.L_6:
        /*0004*/ 	.word	0x00000082


	//----- nvinfo : EIATTR_KPARAM_INFO
	.align		4
.L_7:
        /*0008*/ 	.byte	0x04, 0x17
        /*000a*/ 	.short	(.L_9 - .L_8)
.L_8:
        /*000c*/ 	.word	0x00000000
        /*0010*/ 	.short	0x0001
        /*0012*/ 	.short	0x0008
        /*0014*/ 	.byte	0x00, 0xf5, 0x21, 0x00


	//----- nvinfo : EIATTR_KPARAM_INFO
	.align		4
.L_9:
        /*0018*/ 	.byte	0x04, 0x17
        /*001a*/ 	.short	(.L_11 - .L_10)
.L_10:
        /*001c*/ 	.word	0x00000000
        /*0020*/ 	.short	0x0000
        /*0022*/ 	.short	0x0000
        /*0024*/ 	.byte	0x00, 0xf5, 0x21, 0x00


	//----- nvinfo : EIATTR_SPARSE_MMA_MASK
	.align		4
.L_11:
        /*0028*/ 	.byte	0x03, 0x50
        /*002a*/ 	.short	0x0000


	//----- nvinfo : EIATTR_MAXREG_COUNT
	.align		4
        /*002c*/ 	.byte	0x03, 0x1b
        /*002e*/ 	.short	0x00ff


	//----- nvinfo : EIATTR_MERCURY_ISA_VERSION
	.align		4
        /*0030*/ 	.byte	0x03, 0x5f
        /*0032*/ 	.short	0x0101


	//----- nvinfo : EIATTR_VRC_CTA_INIT_COUNT
	.align		4
        /*0034*/ 	.byte	0x02, 0x4a
	.zero		1
	.zero		1


	//----- nvinfo : EIATTR_EXIT_INSTR_OFFSETS
	.align		4
        /*0038*/ 	.byte	0x04, 0x1c
        /*003a*/ 	.short	(.L_13 - .L_12)


	//   ....[0]....
.L_12:
        /*003c*/ 	.word	0x000004e0


	//----- nvinfo : EIATTR_CBANK_PARAM_SIZE
	.align		4
.L_13:
        /*0040*/ 	.byte	0x03, 0x19
        /*0042*/ 	.short	0x0010


	//----- nvinfo : EIATTR_PARAM_CBANK
	.align		4
        /*0044*/ 	.byte	0x04, 0x0a
        /*0046*/ 	.short	(.L_15 - .L_14)
	.align		4
.L_14:
        /*0048*/ 	.word	index@(.nv.constant0.default_function_kernel)
        /*004c*/ 	.short	0x0380
        /*004e*/ 	.short	0x0010


	//----- nvinfo : EIATTR_SW_WAR
	.align		4
.L_15:
        /*0050*/ 	.byte	0x04, 0x36
        /*0052*/ 	.short	(.L_17 - .L_16)
.L_16:
        /*0054*/ 	.word	0x00000008
.L_17:


//--------------------- .nv.callgraph             --------------------------
	.section	.nv.callgraph,"",@"SHT_CUDA_CALLGRAPH"
	.align	4
	.sectionentsize	8
	.align		4
        /*0000*/ 	.word	0x00000000
	.align		4
        /*0004*/ 	.word	0xffffffff
	.align		4
        /*0008*/ 	.word	0x00000000
	.align		4
        /*000c*/ 	.word	0xfffffffe
	.align		4
        /*0010*/ 	.word	0x00000000
	.align		4
        /*0014*/ 	.word	0xfffffffd
	.align		4
        /*0018*/ 	.word	0x00000000
	.align		4
        /*001c*/ 	.word	0xfffffffc


//--------------------- .text.default_function_kernel --------------------------
	.section	.text.default_function_kernel,"ax",@progbits
	.align	128
        .global         default_function_kernel
        .type           default_function_kernel,@function
        .size           default_function_kernel,(.L_x_4 - default_function_kernel)
        .other          default_function_kernel,@"STO_CUDA_ENTRY STV_DEFAULT"
default_function_kernel:
.text.default_function_kernel:
[----:B------:R-:W-:Y:S01]  /*0000*/  LDC R1, c[0x0][0x37c] ;  /* 0x0000df00ff017b82 */ /* 0x000fe20000000800 */
[----:B------:R-:W0:Y:S01]  /*0010*/  LDCU.64 UR6, c[0x0][0x380] ;  /* 0x00007000ff0677ac */ /* 0x000e220008000a00 */
[----:B------:R-:W-:Y:S01]  /*0020*/  IMAD.MOV.U32 R14, RZ, RZ, -0x800003 ;  /* 0xff7ffffdff0e7424 */ /* 0x000fe200078e00ff */
[----:B------:R-:W1:Y:S01]  /*0030*/  LDCU.64 UR12, c[0x0][0x358] ;  /* 0x00006b00ff0c77ac */ /* 0x000e620008000a00 */
[----:B------:R-:W-:Y:S01]  /*0040*/  UMOV UR4, URZ ;  /* 0x000000ff00047c82 */ /* 0x000fe20008000000 */
[----:B0-----:R-:W-:-:S04]  /*0050*/  UIADD3 UR8, UP0, UPT, UR6, 0x40, URZ ;  /* 0x0000004006087890 */ /* 0x001fc8000ff1e0ff */
[----:B-1----:R-:W-:-:S12]  /*0060*/  UIADD3.X UR7, UPT, UPT, URZ, UR7, URZ, UP0, !UPT ;  /* 0x00000007ff077290 */ /* 0x002fd800087fe4ff */
.L_x_2:
[----:B------:R-:W-:Y:S01]  /*0070*/  UMOV UR6, UR8 ;  /* 0x0000000800067c82 */ /* 0x000fe20008000000 */
[----:B------:R-:W-:Y:S01]  /*0080*/  UMOV UR5, URZ ;  /* 0x000000ff00057c82 */ /* 0x000fe20008000000 */
[----:B------:R-:W-:Y:S02]  /*0090*/  UIMAD.WIDE.U32 UR14, UR4, 0x1900, UR6 ;  /* 0x00001900040e78a5 */ /* 0x000fe4000f8e0006 */
[----:B------:R-:W-:-:S04]  /*00a0*/  UIADD3 UR4, UPT, UPT, UR4, 0x1, URZ ;  /* 0x0000000104047890 */ /* 0x000fc8000fffe0ff */
[----:B------:R-:W-:-:S11]  /*00b0*/  UISETP.NE.AND UP1, UPT, UR4, 0x5, UPT ;  /* 0x000000050400788c */ /* 0x000fd6000bf25270 */
.L_x_1:
[----:B------:R-:W-:Y:S02]  /*00c0*/  UIMAD.WIDE.U32 UR10, UR5, 0x500, UR14 ;  /* 0x00000500050a78a5 */ /* 0x000fe4000f8e000e */
[----:B------:R-:W-:Y:S01]  /*00d0*/  UIADD3 UR5, UPT, UPT, UR5, 0x1, URZ ;  /* 0x0000000105057890 */ /* 0x000fe2000fffe0ff */
[----:B------:R-:W-:-:S03]  /*00e0*/  UMOV UR6, URZ ;  /* 0x000000ff00067c82 */ /* 0x000fc60008000000 */
[----:B------:R-:W-:Y:S01]  /*00f0*/  IMAD.U32 R5, RZ, RZ, UR11 ;  /* 0x0000000bff057e24 */ /* 0x000fe2000f8e00ff */
[----:B------:R-:W-:Y:S01]  /*0100*/  UISETP.NE.AND UP2, UPT, UR5, 0x5, UPT ;  /* 0x000000050500788c */ /* 0x000fe2000bf45270 */
[----:B------:R-:W-:Y:S02]  /*0110*/  IMAD.U32 R3, RZ, RZ, UR11 ;  /* 0x0000000bff037e24 */ /* 0x000fe4000f8e00ff */
[----:B------:R-:W-:Y:S02]  /*0120*/  IMAD.U32 R2, RZ, RZ, UR10 ;  /* 0x0000000aff027e24 */ /* 0x000fe4000f8e00ff */
[----:B------:R-:W-:Y:S02]  /*0130*/  IMAD.U32 R4, RZ, RZ, UR10 ;  /* 0x0000000aff047e24 */ /* 0x000fe4000f8e00ff */
[----:B------:R-:W-:-:S07]  /*0140*/  IMAD.MOV.U32 R3, RZ, RZ, R5 ;  /* 0x000000ffff037224 */ /* 0x000fce00078e0005 */
.L_x_0:
[----:B------:R-:W2:Y:S04]  /*0150*/  LDG.E.CONSTANT R17, desc[UR12][R2.64+-0x40] ;  /* 0xffffc00c02117981 */ /* 0x000ea8000c1e9900 */
[----:B------:R-:W2:Y:S04]  /*0160*/  LDG.E.CONSTANT R16, desc[UR12][R2.64+-0x3c] ;  /* 0xffffc40c02107981 */ /* 0x000ea8000c1e9900 */
[----:B------:R-:W3:Y:S04]  /*0170*/  LDG.E.CONSTANT R24, desc[UR12][R2.64+-0x38] ;  /* 0xffffc80c02187981 */ /* 0x000ee8000c1e9900 */
[----:B------:R-:W3:Y:S04]  /*0180*/  LDG.E.CONSTANT R26, desc[UR12][R2.64+-0x34] ;  /* 0xffffcc0c021a7981 */ /* 0x000ee8000c1e9900 */
[----:B------:R-:W4:Y:S04]  /*0190*/  LDG.E.CONSTANT R22, desc[UR12][R2.64+-0x30] ;  /* 0xffffd00c02167981 */ /* 0x000f28000c1e9900 */
[----:B------:R-:W4:Y:S04]  /*01a0*/  LDG.E.CONSTANT R25, desc[UR12][R2.64+-0x2c] ;  /* 0xffffd40c02197981 */ /* 0x000f28000c1e9900 */
[----:B------:R-:W5:Y:S04]  /*01b0*/  LDG.E.CONSTANT R23, desc[UR12][R2.64+-0x28] ;  /* 0xffffd80c02177981 */ /* 0x000f68000c1e9900 */
        /* <DEDUP_REMOVED lines=15> */
[----:B------:R-:W5:Y:S01]  /*02b0*/  LDG.E.CONSTANT R19, desc[UR12][R2.64+0x18] ;  /* 0x0000180c02137981 */ /* 0x000f62000c1e9900 */
[----:B--2---:R-:W-:-:S03]  /*02c0*/  FMNMX3 R17, R14, R17, R16, !PT ;  /* 0x000000110e117276 */ /* 0x004fc60007800010 */
[----:B------:R-:W2:Y:S04]  /*02d0*/  LDG.E.CONSTANT R16, desc[UR12][R2.64+0x1c] ;  /* 0x00001c0c02107981 */ /* 0x000ea8000c1e9900 */
[----:B------:R-:W2:Y:S01]  /*02e0*/  LDG.E.CONSTANT R14, desc[UR12][R2.64+0x24] ;  /* 0x0000240c020e7981 */ /* 0x000ea2000c1e9900 */
[----:B---3--:R-:W-:-:S03]  /*02f0*/  FMNMX3 R24, R17, R24, R26, !PT ;  /* 0x0000001811187276 */ /* 0x008fc6000780001a */
[----:B------:R-:W3:Y:S01]  /*0300*/  LDG.E.CONSTANT R17, desc[UR12][R2.64+0x20] ;  /* 0x0000200c02117981 */ /* 0x000ee2000c1e9900 */
[----:B----4-:R-:W-:-:S03]  /*0310*/  FMNMX3 R24, R24, R22, R25, !PT ;  /* 0x0000001618187276 */ /* 0x010fc60007800019 */
[----:B------:R-:W4:Y:S04]  /*0320*/  LDG.E.CONSTANT R25, desc[UR12][R2.64+0x28] ;  /* 0x0000280c02197981 */ /* 0x000f28000c1e9900 */
[----:B------:R-:W4:Y:S01]  /*0330*/  LDG.E.CONSTANT R22, desc[UR12][R2.64+0x2c] ;  /* 0x00002c0c02167981 */ /* 0x000f22000c1e9900 */
[----:B-----5:R-:W-:-:S03]  /*0340*/  FMNMX3 R24, R24, R23, R20, !PT ;  /* 0x0000001718187276 */ /* 0x020fc60007800014 */
[----:B------:R-:W5:Y:S04]  /*0350*/  LDG.E.CONSTANT R23, desc[UR12][R2.64+0x30] ;  /* 0x0000300c02177981 */ /* 0x000f68000c1e9900 */
[----:B------:R-:W5:Y:S01]  /*0360*/  LDG.E.CONSTANT R20, desc[UR12][R2.64+0x34] ;  /* 0x0000340c02147981 */ /* 0x000f62000c1e9900 */
[----:B------:R-:W-:-:S03]  /*0370*/  FMNMX3 R24, R24, R18, R21, !PT ;  /* 0x0000001218187276 */ /* 0x000fc60007800015 */
[----:B------:R-:W5:Y:S04]  /*0380*/  LDG.E.CONSTANT R21, desc[UR12][R2.64+0x38] ;  /* 0x0000380c02157981 */ /* 0x000f68000c1e9900 */
[----:B------:R0:W5:Y:S01]  /*0390*/  LDG.E.CONSTANT R18, desc[UR12][R2.64+0x3c] ;  /* 0x00003c0c02127981 */ /* 0x000162000c1e9900 */
[----:B------:R-:W-:-:S04]  /*03a0*/  FMNMX3 R12, R24, R12, R15, !PT ;  /* 0x0000000c180c7276 */ /* 0x000fc8000780000f */
[----:B------:R-:W-:-:S04]  /*03b0*/  FMNMX3 R10, R12, R13, R10, !PT ;  /* 0x0000000d0c0a7276 */ /* 0x000fc8000780000a */
[----:B------:R-:W-:-:S04]  /*03c0*/  FMNMX3 R8, R10, R11, R8, !PT ;  /* 0x0000000b0a087276 */ /* 0x000fc80007800008 */
[----:B------:R-:W-:-:S04]  /*03d0*/  FMNMX3 R6, R8, R9, R6, !PT ;  /* 0x0000000908067276 */ /* 0x000fc80007800006 */
[----:B------:R-:W-:Y:S01]  /*03e0*/  FMNMX3 R4, R6, R7, R4, !PT ;  /* 0x0000000706047276 */ /* 0x000fe20007800004 */
[----:B------:R-:W-:-:S03]  /*03f0*/  UIADD3 UR6, UPT, UPT, UR6, 0x2, URZ ;  /* 0x0000000206067890 */ /* 0x000fc6000fffe0ff */
[----:B------:R-:W-:Y:S01]  /*0400*/  FMNMX3 R0, R4, R5, R0, !PT ;  /* 0x0000000504007276 */ /* 0x000fe20007800000 */
[----:B------:R-:W-:Y:S01]  /*0410*/  UISETP.NE.AND UP0, UPT, UR6, 0x14, UPT ;  /* 0x000000140600788c */ /* 0x000fe2000bf05270 */
[----:B0-----:R-:W-:-:S05]  /*0420*/  IADD3 R2, P0, PT, R2, 0x80, RZ ;  /* 0x0000008002027810 */ /* 0x001fca0007f1e0ff */
[----:B------:R-:W-:Y:S01]  /*0430*/  IMAD.X R3, RZ, RZ, R3, P0 ;  /* 0x000000ffff037224 */ /* 0x000fe200000e0603 */
[----:B--2---:R-:W-:-:S04]  /*0440*/  FMNMX3 R0, R0, R19, R16, !PT ;  /* 0x0000001300007276 */ /* 0x004fc80007800010 */
[----:B---3--:R-:W-:-:S04]  /*0450*/  FMNMX3 R0, R0, R17, R14, !PT ;  /* 0x0000001100007276 */ /* 0x008fc8000780000e */
[----:B----4-:R-:W-:-:S04]  /*0460*/  FMNMX3 R0, R0, R25, R22, !PT ;  /* 0x0000001900007276 */ /* 0x010fc80007800016 */
[----:B-----5:R-:W-:-:S04]  /*0470*/  FMNMX3 R0, R0, R23, R20, !PT ;  /* 0x0000001700007276 */ /* 0x020fc80007800014 */
[----:B------:R-:W-:Y:S01]  /*0480*/  FMNMX3 R14, R0, R21, R18, !PT ;  /* 0x00000015000e7276 */ /* 0x000fe20007800012 */
[----:B------:R-:W-:Y:S06]  /*0490*/  BRA.U UP0, `(.L_x_0) ;  /* 0xfffffffd002c7547 */ /* 0x000fec000b83ffff */
[----:B------:R-:W-:Y:S05]  /*04a0*/  BRA.U UP2, `(.L_x_1) ;  /* 0xfffffffd02047547 */ /* 0x000fea000b83ffff */
[----:B------:R-:W-:Y:S05]  /*04b0*/  BRA.U UP1, `(.L_x_2) ;  /* 0xfffffff901ec7547 */ /* 0x000fea000b83ffff */
[----:B------:R-:W0:Y:S02]  /*04c0*/  LDC.64 R2, c[0x0][0x388] ;  /* 0x0000e200ff027b82 */ /* 0x000e240000000a00 */
[----:B0-----:R-:W-:Y:S01]  /*04d0*/  STG.E desc[UR12][R2.64], R14 ;  /* 0x0000000e02007986 */ /* 0x001fe2000c10190c */
[----:B------:R-:W-:Y:S05]  /*04e0*/  EXIT ;  /* 0x000000000000794d */ /* 0x000fea0003800000 */
.L_x_3:
[----:B------:R-:W-:-:S00]  /*04f0*/  BRA `(.L_x_3) ;  /* 0xfffffffc00fc7947 */ /* 0x000fc0000383ffff */
[----:B------:R-:W-:-:S00]  /*0500*/  NOP ;  /* 0x0000000000007918 */ /* 0x000fc00000000000 */
[----:B------:R-:W-:-:S00]  /*0510*/  NOP ;  /* 0x0000000000007918 */ /* 0x000fc00000000000 */
[----:B------:R-:W-:-:S00]  /*0520*/  NOP ;  /* 0x0000000000007918 */ /* 0x000fc00000000000 */
[----:B------:R-:W-:-:S00]  /*0530*/  NOP ;  /* 0x0000000000007918 */ /* 0x000fc00000000000 */
[----:B------:R-:W-:-:S00]  /*0540*/  NOP ;  /* 0x0000000000007918 */ /* 0x000fc00000000000 */
[----:B------:R-:W-:-:S00]  /*0550*/  NOP ;  /* 0x0000000000007918 */ /* 0x000fc00000000000 */
[----:B------:R-:W-:-:S00]  /*0560*/  NOP ;  /* 0x0000000000007918 */ /* 0x000fc00000000000 */
[----:B------:R-:W-:-:S00]  /*0570*/  NOP ;  /* 0x0000000000007918 */ /* 0x000fc00000000000 */
.L_x_4:


//--------------------- .nv.shared.reserved.0     --------------------------
	.section	.nv.shared.reserved.0,"aw",@nobits
	.weak		__nv_reservedSMEM_offset_0_alias
	.size		__nv_reservedSMEM_offset_0_alias, 0, 64
	.other		__nv_reservedSMEM_offset_0_alias,@"STO_CUDA_RESERVED_SHARED STV_DEFAULT"
__nv_reservedSMEM_offset_0_alias:
	.zero		0
	.zero		64


//--------------------- .nv.constant0.default_function_kernel --------------------------
	.section	.nv.constant0.default_function_kernel,"a",@progbits
	.sectionflags	@""
	.align	4
.nv.constant0.default_function_kernel:
	.zero		912


//--------------------- SYMBOLS --------------------------

	.type		.nv.reservedSmem.offset0,@object
	.size		.nv.reservedSmem.offset0,0x4
